	.headerflags	@"EF_CUDA_TEXMODE_UNIFIED EF_CUDA_64BIT_ADDRESS EF_CUDA_ACCELERATORS EF_CUDA_SM90 EF_CUDA_VIRTUAL_SM(EF_CUDA_SM90)"
	.elftype	@"ET_EXEC"


//--------------------- .nv.info                  --------------------------
	.section	.nv.info,"",@"SHT_CUDA_INFO"
	.align	4


	//----- nvinfo : EIATTR_REGCOUNT
	.align		4
        /*0000*/ 	.byte	0x04, 0x2f
        /*0002*/ 	.short	(.L_1 - .L_0)
	.align		4
.L_0:
        /*0004*/ 	.word	index@(triton_poi_fused_convolution_leaky_relu_2)
        /*0008*/ 	.word	0x0000000e


	//----- nvinfo : EIATTR_MIN_STACK_SIZE
	.align		4
.L_1:
        /*000c*/ 	.byte	0x04, 0x12
        /*000e*/ 	.short	(.L_3 - .L_2)
	.align		4
.L_2:
        /*0010*/ 	.word	index@(triton_poi_fused_convolution_leaky_relu_2)
        /*0014*/ 	.word	0x00000000


	//----- nvinfo : EIATTR_FRAME_SIZE
	.align		4
.L_3:
        /*0018*/ 	.byte	0x04, 0x11
        /*001a*/ 	.short	(.L_5 - .L_4)
	.align		4
.L_4:
        /*001c*/ 	.word	index@(triton_poi_fused_convolution_leaky_relu_2)
        /*0020*/ 	.word	0x00000000


	//----- nvinfo : EIATTR_MIN_STACK_SIZE
	.align		4
.L_5:
        /*0024*/ 	.byte	0x04, 0x12
        /*0026*/ 	.short	(.L_7 - .L_6)
	.align		4
.L_6:
        /*0028*/ 	.word	index@(triton_poi_fused_convolution_leaky_relu_2)
        /*002c*/ 	.word	0x00000000
.L_7:


//--------------------- .nv.info.triton_poi_fused_convolution_leaky_relu_2 --------------------------
	.section	.nv.info.triton_poi_fused_convolution_leaky_relu_2,"",@"SHT_CUDA_INFO"
	.sectionflags	@""
	.align	4


	//----- nvinfo : EIATTR_CUDA_API_VERSION
	.align		4
        /*0000*/ 	.byte	0x04, 0x37
        /*0002*/ 	.short	(.L_9 - .L_8)
.L_8:
        /*0004*/ 	.word	0x0000007c


	//----- nvinfo : EIATTR_KPARAM_INFO
	.align		4
.L_9:
        /*0008*/ 	.byte	0x04, 0x17
        /*000a*/ 	.short	(.L_11 - .L_10)
.L_10:
        /*000c*/ 	.word	0x00000000
        /*0010*/ 	.short	0x0003
        /*0012*/ 	.short	0x0018
        /*0014*/ 	.byte	0x00, 0xf0, 0x11, 0x00


	//----- nvinfo : EIATTR_KPARAM_INFO
	.align		4
.L_11:
        /*0018*/ 	.byte	0x04, 0x17
        /*001a*/ 	.short	(.L_13 - .L_12)
.L_12:
        /*001c*/ 	.word	0x00000000
        /*0020*/ 	.short	0x0002
        /*0022*/ 	.short	0x0010
        /*0024*/ 	.byte	0x00, 0xf4, 0x21, 0x00


	//----- nvinfo : EIATTR_KPARAM_INFO
	.align		4
.L_13:
        /*0028*/ 	.byte	0x04, 0x17
        /*002a*/ 	.short	(.L_15 - .L_14)
.L_14:
        /*002c*/ 	.word	0x00000000
        /*0030*/ 	.short	0x0001
        /*0032*/ 	.short	0x0008
        /*0034*/ 	.byte	0x00, 0xf4, 0x21, 0x00


	//----- nvinfo : EIATTR_KPARAM_INFO
	.align		4
.L_15:
        /*0038*/ 	.byte	0x04, 0x17
        /*003a*/ 	.short	(.L_17 - .L_16)
.L_16:
        /*003c*/ 	.word	0x00000000
        /*0040*/ 	.short	0x0000
        /*0042*/ 	.short	0x0000
        /*0044*/ 	.byte	0x00, 0xf4, 0x21, 0x00


	//----- nvinfo : EIATTR_SPARSE_MMA_MASK
	.align		4
.L_17:
        /*0048*/ 	.byte	0x03, 0x50
        /*004a*/ 	.short	0x0000


	//----- nvinfo : EIATTR_MAXREG_COUNT
	.align		4
        /*004c*/ 	.byte	0x03, 0x1b
        /*004e*/ 	.short	0x00ff


	//----- nvinfo : EIATTR_EXIT_INSTR_OFFSETS
	.align		4
        /*0050*/ 	.byte	0x04, 0x1c
        /*0052*/ 	.short	(.L_19 - .L_18)


	//   ....[0]....
.L_18:
        /*0054*/ 	.word	0x000001f0


	//   ....[1]....
        /*0058*/ 	.word	0x00000210


	//----- nvinfo : EIATTR_REQNTID
	.align		4
.L_19:
        /*005c*/ 	.byte	0x04, 0x10
        /*005e*/ 	.short	(.L_21 - .L_20)
.L_20:
        /*0060*/ 	.word	0x00000080
        /*0064*/ 	.word	0x00000001
        /*0068*/ 	.word	0x00000001


	//----- nvinfo : EIATTR_CBANK_PARAM_SIZE
	.align		4
.L_21:
        /*006c*/ 	.byte	0x03, 0x19
        /*006e*/ 	.short	0x001c


	//----- nvinfo : EIATTR_PARAM_CBANK
	.align		4
        /*0070*/ 	.byte	0x04, 0x0a
        /*0072*/ 	.short	(.L_23 - .L_22)
	.align		4
.L_22:
        /*0074*/ 	.word	index@(.nv.constant0.triton_poi_fused_convolution_leaky_relu_2)
        /*0078*/ 	.short	0x0210
        /*007a*/ 	.short	0x001c


	//----- nvinfo : EIATTR_SW_WAR
	.align		4
.L_23:
        /*007c*/ 	.byte	0x04, 0x36
        /*007e*/ 	.short	(.L_25 - .L_24)
.L_24:
        /*0080*/ 	.word	0x00000008
.L_25:


//--------------------- .nv.callgraph             --------------------------
	.section	.nv.callgraph,"",@"SHT_CUDA_CALLGRAPH"
	.align	4
	.sectionentsize	8
	.align		4
        /*0000*/ 	.word	0x00000000
	.align		4
        /*0004*/ 	.word	0xffffffff
	.align		4
        /*0008*/ 	.word	0x00000000
	.align		4
        /*000c*/ 	.word	0xfffffffe
	.align		4
        /*0010*/ 	.word	0x00000000
	.align		4
        /*0014*/ 	.word	0xfffffffd
	.align		4
        /*0018*/ 	.word	0x00000000
	.align		4
        /*001c*/ 	.word	0xfffffffc


//--------------------- .text.triton_poi_fused_convolution_leaky_relu_2 --------------------------
	.section	.text.triton_poi_fused_convolution_leaky_relu_2,"ax",@progbits
	.align	128
        .global         triton_poi_fused_convolution_leaky_relu_2
        .type           triton_poi_fused_convolution_leaky_relu_2,@function
        .size           triton_poi_fused_convolution_leaky_relu_2,(.L_x_1 - triton_poi_fused_convolution_leaky_relu_2)
        .other          triton_poi_fused_convolution_leaky_relu_2,@"STO_CUDA_ENTRY STV_DEFAULT"
triton_poi_fused_convolution_leaky_relu_2:
.text.triton_poi_fused_convolution_leaky_relu_2:
[----:B------:R-:W0:Y:S02]  /*0000*/  LDC R1, c[0x0][0x28] ;  /* 0x00000a00ff017b82 */ /* 0x000e240000000800 */
[----:B------:R-:W1:Y:S01]  /*0010*/  S2R R0, SR_TID.X ;  /* 0x0000000000007919 */ /* 0x000e620000002100 */
[----:B------:R-:W2:Y:S01]  /*0020*/  LDC.64 R4, c[0x0][0x218] ;  /* 0x00008600ff047b82 */ /* 0x000ea20000000a00 */
[----:B------:R-:W-:Y:S01]  /*0030*/  ULDC.64 UR4, c[0x0][0x208] ;  /* 0x0000820000047ab9 */ /* 0x000fe20000000a00 */
[----:B------:R-:W-:Y:S01]  /*0040*/  ULDC.64 UR6, c[0x0][0x220] ;  /* 0x0000880000067ab9 */ /* 0x000fe20000000a00 */
[----:B------:R-:W3:Y:S01]  /*0050*/  S2R R7, SR_CTAID.X ;  /* 0x0000000000077919 */ /* 0x000ee20000002500 */
[----:B-1----:R-:W-:Y:S02]  /*0060*/  LOP3.LUT R0, R0, 0x7f, RZ, 0xc0, !PT ;  /* 0x0000007f00007812 */ /* 0x002fe400078ec0ff */
[----:B---3--:R-:W-:-:S03]  /*0070*/  SHF.R.S32.HI R2, RZ, 0x18, R7 ;  /* 0x00000018ff027819 */ /* 0x008fc60000011407 */
[----:B------:R-:W-:Y:S01]  /*0080*/  IMAD R7, R7, 0x80, R0 ;  /* 0x0000008007077824 */ /* 0x000fe200078e0200 */
[----:B------:R-:W-:Y:S02]  /*0090*/  SGXT R0, R2, 0x1 ;  /* 0x000000010200781a */ /* 0x000fe40000000200 */
[----:B------:R-:W1:Y:S02]  /*00a0*/  LDC.64 R2, c[0x0][0x210] ;  /* 0x00008400ff027b82 */ /* 0x000e640000000a00 */
[----:B------:R-:W-:Y:S02]  /*00b0*/  ISETP.GE.AND P1, PT, R7, 0x200, PT ;  /* 0x000002000700780c */ /* 0x000fe40003f26270 */
[----:B------:R-:W-:-:S04]  /*00c0*/  LEA.HI R0, R0, R7, RZ, 0x2 ;  /* 0x0000000700007211 */ /* 0x000fc800078f10ff */
[--C-:B------:R-:W-:Y:S02]  /*00d0*/  SHF.R.S32.HI R6, RZ, 0x2, R0.reuse ;  /* 0x00000002ff067819 */ /* 0x100fe40000011400 */
[----:B------:R-:W-:Y:S01]  /*00e0*/  SHF.R.S32.HI R9, RZ, 0x1f, R0 ;  /* 0x0000001fff097819 */ /* 0x000fe20000011400 */
[----:B------:R-:W-:-:S03]  /*00f0*/  IMAD.MOV.U32 R0, RZ, RZ, RZ ;  /* 0x000000ffff007224 */ /* 0x000fc600078e00ff */
[----:B------:R-:W-:-:S04]  /*0100*/  LEA.HI R9, R9, R6, RZ, 0x5 ;  /* 0x0000000609097211 */ /* 0x000fc800078f28ff */
[----:B------:R-:W-:-:S05]  /*0110*/  LOP3.LUT R9, R9, 0xffffffe0, RZ, 0xc0, !PT ;  /* 0xffffffe009097812 */ /* 0x000fca00078ec0ff */
[----:B------:R-:W-:Y:S02]  /*0120*/  IMAD.IADD R9, R6, 0x1, -R9 ;  /* 0x0000000106097824 */ /* 0x000fe400078e0a09 */
[----:B-1----:R-:W-:-:S04]  /*0130*/  IMAD.WIDE R2, R7, 0x4, R2 ;  /* 0x0000000407027825 */ /* 0x002fc800078e0202 */
[----:B--2---:R-:W-:Y:S01]  /*0140*/  IMAD.WIDE R4, R9, 0x4, R4 ;  /* 0x0000000409047825 */ /* 0x004fe200078e0204 */
[----:B------:R-:W2:Y:S03]  /*0150*/  @!P1 LDG.E R0, desc[UR4][R2.64] ;  /* 0x0000000402009981 */ /* 0x000ea6000c1e1900 */
[----:B------:R-:W-:-:S06]  /*0160*/  IMAD.MOV.U32 R9, RZ, RZ, RZ ;  /* 0x000000ffff097224 */ /* 0x000fcc00078e00ff */
[----:B------:R-:W2:Y:S01]  /*0170*/  @!P1 LDG.E.EL R9, desc[UR4][R4.64] ;  /* 0x0000000404099981 */ /* 0x000ea2000c2e1900 */
[----:B------:R-:W-:-:S04]  /*0180*/  IADD3 R6, P2, R7, UR6, RZ ;  /* 0x0000000607067c10 */ /* 0x000fc8000ff5e0ff */
[----:B------:R-:W-:Y:S02]  /*0190*/  LEA.HI.X.SX32 R7, R7, UR7, 0x1, P2 ;  /* 0x0000000707077c11 */ /* 0x000fe400090f0eff */
[----:B--2---:R-:W-:-:S04]  /*01a0*/  FSETP.GT.AND P0, PT, R0, -R9, PT ;  /* 0x800000090000720b */ /* 0x004fc80003f04000 */
[----:B------:R-:W-:Y:S01]  /*01b0*/  SEL R11, RZ, 0x1, !P0 ;  /* 0x00000001ff0b7807 */ /* 0x000fe20004000000 */
[----:B------:R-:W-:-:S04]  /*01c0*/  FADD R9, R9, R0 ;  /* 0x0000000009097221 */ /* 0x000fc80000000000 */
[----:B------:R1:W-:Y:S04]  /*01d0*/  @!P1 STG.E.U8 desc[UR4][R6.64], R11 ;  /* 0x0000000b06009986 */ /* 0x0003e8000c101104 */
[----:B------:R-:W-:Y:S01]  /*01e0*/  @!P0 FMUL R9, R9, 0.10000000149011611938 ;  /* 0x3dcccccd09098820 */ /* 0x000fe20000400000 */
[----:B------:R-:W-:Y:S06]  /*01f0*/  @P1 EXIT ;  /* 0x000000000000194d */ /* 0x000fec0003800000 */
[----:B------:R-:W-:Y:S01]  /*0200*/  STG.E desc[UR4][R2.64], R9 ;  /* 0x0000000902007986 */ /* 0x000fe2000c101904 */
[----:B------:R-:W-:Y:S05]  /*0210*/  EXIT ;  /* 0x000000000000794d */ /* 0x000fea0003800000 */
.L_x_0:
[----:B------:R-:W-:-:S00]  /*0220*/  BRA `(.L_x_0) ;  /* 0xfffffffc00fc7947 */ /* 0x000fc0000383ffff */
[----:B------:R-:W-:-:S00]  /*0230*/  NOP ;  /* 0x0000000000007918 */ /* 0x000fc00000000000 */
        /* <DEDUP_REMOVED lines=12> */
.L_x_1:


//--------------------- .nv.constant0.triton_poi_fused_convolution_leaky_relu_2 --------------------------
	.section	.nv.constant0.triton_poi_fused_convolution_leaky_relu_2,"a",@progbits
	.sectionflags	@""
	.align	4
.nv.constant0.triton_poi_fused_convolution_leaky_relu_2:
	.zero		556
